//
// Generated by NVIDIA NVVM Compiler
//
// Compiler Build ID: CL-36424714
// Cuda compilation tools, release 13.0, V13.0.88
// Based on NVVM 20.0.0
//

.version 9.0
.target sm_100
.address_size 64

	// .globl	_Z26one_block_reduction_kernelPfS_
// _ZZ55one_block_reduction_decreasing_stride_shared_mem_kernelPfS_E8temp_sum has been demoted
// _ZZ32multiple_blocks_reduction_kernelPfS_mE8temp_sum has been demoted
// _ZZ50multiple_blocks_reduction_thread_coarsening_kernelPfS_mE8temp_sum has been demoted

.visible .entry _Z26one_block_reduction_kernelPfS_(
	.param .u64 .ptr .align 1 _Z26one_block_reduction_kernelPfS__param_0,
	.param .u64 .ptr .align 1 _Z26one_block_reduction_kernelPfS__param_1
)
{
	.reg .pred 	%p<4>;
	.reg .b32 	%r<10>;
	.reg .b32 	%f<5>;
	.reg .b64 	%rd<9>;

	ld.param.u64 	%rd4, [_Z26one_block_reduction_kernelPfS__param_0];
	ld.param.u64 	%rd3, [_Z26one_block_reduction_kernelPfS__param_1];
	cvta.to.global.u64 	%rd1, %rd4;
	mov.u32 	%r1, %tid.x;
	shl.b32 	%r6, %r1, 1;
	mov.u32 	%r2, %ntid.x;
	mul.wide.u32 	%rd5, %r6, 4;
	add.s64 	%rd2, %rd1, %rd5;
	mov.b32 	%r9, 1;
$L__BB0_1:
	add.s32 	%r7, %r9, -1;
	and.b32  	%r8, %r7, %r1;
	setp.ne.s32 	%p1, %r8, 0;
	@%p1 bra 	$L__BB0_3;
	mul.wide.s32 	%rd6, %r9, 4;
	add.s64 	%rd7, %rd2, %rd6;
	ld.global.f32 	%f1, [%rd7];
	ld.global.f32 	%f2, [%rd2];
	add.f32 	%f3, %f1, %f2;
	st.global.f32 	[%rd2], %f3;
$L__BB0_3:
	bar.sync 	0;
	shl.b32 	%r9, %r9, 1;
	setp.le.u32 	%p2, %r9, %r2;
	@%p2 bra 	$L__BB0_1;
	setp.ne.s32 	%p3, %r1, 0;
	@%p3 bra 	$L__BB0_6;
	ld.global.f32 	%f4, [%rd1];
	cvta.to.global.u64 	%rd8, %rd3;
	st.global.f32 	[%rd8], %f4;
$L__BB0_6:
	ret;

}
	// .globl	_Z44one_block_reduction_decreasing_stride_kernelPfS_
.visible .entry _Z44one_block_reduction_decreasing_stride_kernelPfS_(
	.param .u64 .ptr .align 1 _Z44one_block_reduction_decreasing_stride_kernelPfS__param_0,
	.param .u64 .ptr .align 1 _Z44one_block_reduction_decreasing_stride_kernelPfS__param_1
)
{
	.reg .pred 	%p<4>;
	.reg .b32 	%r<6>;
	.reg .b32 	%f<5>;
	.reg .b64 	%rd<9>;

	ld.param.u64 	%rd4, [_Z44one_block_reduction_decreasing_stride_kernelPfS__param_0];
	ld.param.u64 	%rd3, [_Z44one_block_reduction_decreasing_stride_kernelPfS__param_1];
	cvta.to.global.u64 	%rd1, %rd4;
	mov.u32 	%r1, %tid.x;
	mov.u32 	%r5, %ntid.x;
	mul.wide.u32 	%rd5, %r1, 4;
	add.s64 	%rd2, %rd1, %rd5;
$L__BB1_1:
	setp.ge.u32 	%p1, %r1, %r5;
	@%p1 bra 	$L__BB1_3;
	mul.wide.s32 	%rd6, %r5, 4;
	add.s64 	%rd7, %rd2, %rd6;
	ld.global.f32 	%f1, [%rd7];
	ld.global.f32 	%f2, [%rd2];
	add.f32 	%f3, %f1, %f2;
	st.global.f32 	[%rd2], %f3;
$L__BB1_3:
	bar.sync 	0;
	shr.u32 	%r4, %r5, 1;
	setp.gt.u32 	%p2, %r5, 1;
	mov.u32 	%r5, %r4;
	@%p2 bra 	$L__BB1_1;
	setp.ne.s32 	%p3, %r1, 0;
	@%p3 bra 	$L__BB1_6;
	ld.global.f32 	%f4, [%rd1];
	cvta.to.global.u64 	%rd8, %rd3;
	st.global.f32 	[%rd8], %f4;
$L__BB1_6:
	ret;

}
	// .globl	_Z55one_block_reduction_decreasing_stride_shared_mem_kernelPfS_
.visible .entry _Z55one_block_reduction_decreasing_stride_shared_mem_kernelPfS_(
	.param .u64 .ptr .align 1 _Z55one_block_reduction_decreasing_stride_shared_mem_kernelPfS__param_0,
	.param .u64 .ptr .align 1 _Z55one_block_reduction_decreasing_stride_shared_mem_kernelPfS__param_1
)
{
	.reg .pred 	%p<5>;
	.reg .b32 	%r<11>;
	.reg .b32 	%f<8>;
	.reg .b64 	%rd<9>;
	// demoted variable
	.shared .align 4 .b8 _ZZ55one_block_reduction_decreasing_stride_shared_mem_kernelPfS_E8temp_sum[4096];
	ld.param.u64 	%rd2, [_Z55one_block_reduction_decreasing_stride_shared_mem_kernelPfS__param_0];
	ld.param.u64 	%rd1, [_Z55one_block_reduction_decreasing_stride_shared_mem_kernelPfS__param_1];
	cvta.to.global.u64 	%rd3, %rd2;
	mov.u32 	%r1, %tid.x;
	mul.wide.u32 	%rd4, %r1, 4;
	add.s64 	%rd5, %rd3, %rd4;
	ld.global.f32 	%f1, [%rd5];
	mov.u32 	%r10, %ntid.x;
	mul.wide.s32 	%rd6, %r10, 4;
	add.s64 	%rd7, %rd5, %rd6;
	ld.global.f32 	%f2, [%rd7];
	add.f32 	%f3, %f1, %f2;
	shl.b32 	%r6, %r1, 2;
	mov.u32 	%r7, _ZZ55one_block_reduction_decreasing_stride_shared_mem_kernelPfS_E8temp_sum;
	add.s32 	%r3, %r7, %r6;
	st.shared.f32 	[%r3], %f3;
	setp.lt.u32 	%p1, %r10, 2;
	@%p1 bra 	$L__BB2_4;
$L__BB2_1:
	shr.u32 	%r5, %r10, 1;
	bar.sync 	0;
	setp.ge.u32 	%p2, %r1, %r5;
	@%p2 bra 	$L__BB2_3;
	shl.b32 	%r8, %r5, 2;
	add.s32 	%r9, %r3, %r8;
	ld.shared.f32 	%f4, [%r9];
	ld.shared.f32 	%f5, [%r3];
	add.f32 	%f6, %f4, %f5;
	st.shared.f32 	[%r3], %f6;
$L__BB2_3:
	setp.gt.u32 	%p3, %r10, 3;
	mov.u32 	%r10, %r5;
	@%p3 bra 	$L__BB2_1;
$L__BB2_4:
	setp.ne.s32 	%p4, %r1, 0;
	@%p4 bra 	$L__BB2_6;
	ld.shared.f32 	%f7, [_ZZ55one_block_reduction_decreasing_stride_shared_mem_kernelPfS_E8temp_sum];
	cvta.to.global.u64 	%rd8, %rd1;
	st.global.f32 	[%rd8], %f7;
$L__BB2_6:
	ret;

}
	// .globl	_Z32multiple_blocks_reduction_kernelPfS_m
.visible .entry _Z32multiple_blocks_reduction_kernelPfS_m(
	.param .u64 .ptr .align 1 _Z32multiple_blocks_reduction_kernelPfS_m_param_0,
	.param .u64 .ptr .align 1 _Z32multiple_blocks_reduction_kernelPfS_m_param_1,
	.param .u64 _Z32multiple_blocks_reduction_kernelPfS_m_param_2
)
{
	.reg .pred 	%p<7>;
	.reg .b32 	%r<14>;
	.reg .b32 	%f<13>;
	.reg .b64 	%rd<17>;
	// demoted variable
	.shared .align 4 .b8 _ZZ32multiple_blocks_reduction_kernelPfS_mE8temp_sum[4096];
	ld.param.u64 	%rd6, [_Z32multiple_blocks_reduction_kernelPfS_m_param_0];
	ld.param.u64 	%rd4, [_Z32multiple_blocks_reduction_kernelPfS_m_param_1];
	ld.param.u64 	%rd5, [_Z32multiple_blocks_reduction_kernelPfS_m_param_2];
	cvta.to.global.u64 	%rd1, %rd6;
	mov.u32 	%r13, %ntid.x;
	mov.u32 	%r6, %ctaid.x;
	mul.lo.s32 	%r7, %r13, %r6;
	shl.b32 	%r8, %r7, 1;
	cvt.u64.u32 	%rd7, %r8;
	mov.u32 	%r2, %tid.x;
	cvt.u64.u32 	%rd8, %r2;
	add.s64 	%rd2, %rd7, %rd8;
	cvt.u64.u32 	%rd3, %r13;
	add.s64 	%rd9, %rd2, %rd3;
	setp.ge.u64 	%p1, %rd9, %rd5;
	@%p1 bra 	$L__BB3_2;
	shl.b64 	%rd12, %rd2, 2;
	add.s64 	%rd13, %rd1, %rd12;
	ld.global.f32 	%f5, [%rd13];
	shl.b64 	%rd14, %rd3, 2;
	add.s64 	%rd15, %rd13, %rd14;
	ld.global.f32 	%f6, [%rd15];
	add.f32 	%f12, %f5, %f6;
	bra.uni 	$L__BB3_4;
$L__BB3_2:
	setp.ge.u64 	%p2, %rd2, %rd5;
	mov.f32 	%f12, 0f00000000;
	@%p2 bra 	$L__BB3_4;
	shl.b64 	%rd10, %rd2, 2;
	add.s64 	%rd11, %rd1, %rd10;
	ld.global.f32 	%f12, [%rd11];
$L__BB3_4:
	shl.b32 	%r9, %r2, 2;
	mov.u32 	%r10, _ZZ32multiple_blocks_reduction_kernelPfS_mE8temp_sum;
	add.s32 	%r3, %r10, %r9;
	st.shared.f32 	[%r3], %f12;
	setp.lt.u32 	%p3, %r13, 2;
	@%p3 bra 	$L__BB3_8;
$L__BB3_5:
	shr.u32 	%r5, %r13, 1;
	bar.sync 	0;
	setp.ge.u32 	%p4, %r2, %r5;
	@%p4 bra 	$L__BB3_7;
	shl.b32 	%r11, %r5, 2;
	add.s32 	%r12, %r3, %r11;
	ld.shared.f32 	%f7, [%r12];
	ld.shared.f32 	%f8, [%r3];
	add.f32 	%f9, %f7, %f8;
	st.shared.f32 	[%r3], %f9;
$L__BB3_7:
	setp.gt.u32 	%p5, %r13, 3;
	mov.u32 	%r13, %r5;
	@%p5 bra 	$L__BB3_5;
$L__BB3_8:
	setp.ne.s32 	%p6, %r2, 0;
	@%p6 bra 	$L__BB3_10;
	ld.shared.f32 	%f10, [_ZZ32multiple_blocks_reduction_kernelPfS_mE8temp_sum];
	cvta.to.global.u64 	%rd16, %rd4;
	atom.global.add.f32 	%f11, [%rd16], %f10;
$L__BB3_10:
	ret;

}
	// .globl	_Z50multiple_blocks_reduction_thread_coarsening_kernelPfS_m
.visible .entry _Z50multiple_blocks_reduction_thread_coarsening_kernelPfS_m(
	.param .u64 .ptr .align 1 _Z50multiple_blocks_reduction_thread_coarsening_kernelPfS_m_param_0,
	.param .u64 .ptr .align 1 _Z50multiple_blocks_reduction_thread_coarsening_kernelPfS_m_param_1,
	.param .u64 _Z50multiple_blocks_reduction_thread_coarsening_kernelPfS_m_param_2
)
{
	.reg .pred 	%p<9>;
	.reg .b32 	%r<14>;
	.reg .b32 	%f<22>;
	.reg .b64 	%rd<21>;
	// demoted variable
	.shared .align 4 .b8 _ZZ50multiple_blocks_reduction_thread_coarsening_kernelPfS_mE8temp_sum[4096];
	ld.param.u64 	%rd9, [_Z50multiple_blocks_reduction_thread_coarsening_kernelPfS_m_param_0];
	ld.param.u64 	%rd7, [_Z50multiple_blocks_reduction_thread_coarsening_kernelPfS_m_param_1];
	ld.param.u64 	%rd8, [_Z50multiple_blocks_reduction_thread_coarsening_kernelPfS_m_param_2];
	cvta.to.global.u64 	%rd1, %rd9;
	mov.u32 	%r13, %ntid.x;
	mov.u32 	%r6, %ctaid.x;
	mul.lo.s32 	%r7, %r13, %r6;
	shl.b32 	%r8, %r7, 2;
	cvt.u64.u32 	%rd10, %r8;
	mov.u32 	%r2, %tid.x;
	cvt.u64.u32 	%rd11, %r2;
	add.s64 	%rd2, %rd10, %rd11;
	setp.ge.u64 	%p1, %rd2, %rd8;
	mov.f32 	%f19, 0f00000000;
	@%p1 bra 	$L__BB4_2;
	shl.b64 	%rd12, %rd2, 2;
	add.s64 	%rd13, %rd1, %rd12;
	ld.global.f32 	%f19, [%rd13];
$L__BB4_2:
	cvt.u64.u32 	%rd3, %r13;
	add.s64 	%rd4, %rd2, %rd3;
	setp.ge.u64 	%p2, %rd4, %rd8;
	@%p2 bra 	$L__BB4_4;
	shl.b64 	%rd14, %rd4, 2;
	add.s64 	%rd15, %rd1, %rd14;
	ld.global.f32 	%f10, [%rd15];
	add.f32 	%f19, %f19, %f10;
$L__BB4_4:
	add.s64 	%rd5, %rd4, %rd3;
	setp.ge.u64 	%p3, %rd5, %rd8;
	@%p3 bra 	$L__BB4_6;
	shl.b64 	%rd16, %rd5, 2;
	add.s64 	%rd17, %rd1, %rd16;
	ld.global.f32 	%f11, [%rd17];
	add.f32 	%f19, %f19, %f11;
$L__BB4_6:
	add.s64 	%rd6, %rd5, %rd3;
	setp.ge.u64 	%p4, %rd6, %rd8;
	@%p4 bra 	$L__BB4_8;
	shl.b64 	%rd18, %rd6, 2;
	add.s64 	%rd19, %rd1, %rd18;
	ld.global.f32 	%f12, [%rd19];
	add.f32 	%f19, %f19, %f12;
$L__BB4_8:
	shl.b32 	%r9, %r2, 2;
	mov.u32 	%r10, _ZZ50multiple_blocks_reduction_thread_coarsening_kernelPfS_mE8temp_sum;
	add.s32 	%r3, %r10, %r9;
	st.shared.f32 	[%r3], %f19;
	setp.lt.u32 	%p5, %r13, 2;
	@%p5 bra 	$L__BB4_12;
$L__BB4_9:
	shr.u32 	%r5, %r13, 1;
	bar.sync 	0;
	setp.ge.u32 	%p6, %r2, %r5;
	@%p6 bra 	$L__BB4_11;
	shl.b32 	%r11, %r5, 2;
	add.s32 	%r12, %r3, %r11;
	ld.shared.f32 	%f13, [%r12];
	ld.shared.f32 	%f14, [%r3];
	add.f32 	%f15, %f13, %f14;
	st.shared.f32 	[%r3], %f15;
$L__BB4_11:
	setp.gt.u32 	%p7, %r13, 3;
	mov.u32 	%r13, %r5;
	@%p7 bra 	$L__BB4_9;
$L__BB4_12:
	setp.ne.s32 	%p8, %r2, 0;
	@%p8 bra 	$L__BB4_14;
	ld.shared.f32 	%f16, [_ZZ50multiple_blocks_reduction_thread_coarsening_kernelPfS_mE8temp_sum];
	cvta.to.global.u64 	%rd20, %rd7;
	atom.global.add.f32 	%f17, [%rd20], %f16;
$L__BB4_14:
	ret;

}


// ===== COMPILED SASS (sm_100) =====

	.target	sm_100

	.elftype	@"ET_EXEC"


//--------------------- .note.nv.tkinfo           --------------------------
	.section	.note.nv.tkinfo,"",@"SHT_NOTE"
	.sectionflags	@"SHF_NOTE_NV_TKINFO"
	.tkinfo
        /*0018*/ 	.word	0x00000002
        /*0030*/ 	.string	""
        /*0030*/ 	.string	"ptxas"
        /*0030*/ 	.string	"Cuda compilation tools, release 13.0, V13.0.88"
        /*0030*/ 	.string	"Build cuda_13.0.r13.0/compiler.36424714_0"
        /*0030*/ 	.string	"-arch sm_100 -m 64 "



//--------------------- .note.nv.cuinfo           --------------------------
	.section	.note.nv.cuinfo,"",@"SHT_NOTE"
	.sectionflags	@"SHF_NOTE_NV_CUINFO"
        /*0018*/ 	.short	0x0002
        /*001a*/ 	.short	0x0064
        /*001c*/ 	.short	0x0082
	.zero		2


//--------------------- .nv.info                  --------------------------
	.section	.nv.info,"",@"SHT_CUDA_INFO"
	.align	4


	//----- nvinfo : EIATTR_REGCOUNT
	.align		4
        /*0000*/ 	.byte	0x04, 0x2f
        /*0002*/ 	.short	(.L_1 - .L_0)
	.align		4
.L_0:
        /*0004*/ 	.word	index@(_Z26one_block_reduction_kernelPfS_)
        /*0008*/ 	.word	0x0000000e


	//----- nvinfo : EIATTR_FRAME_SIZE
	.align		4
.L_1:
        /*000c*/ 	.byte	0x04, 0x11
        /*000e*/ 	.short	(.L_3 - .L_2)
	.align		4
.L_2:
        /*0010*/ 	.word	index@(_Z26one_block_reduction_kernelPfS_)
        /*0014*/ 	.word	0x00000000


	//----- nvinfo : EIATTR_REGCOUNT
	.align		4
.L_3:
        /*0018*/ 	.byte	0x04, 0x2f
        /*001a*/ 	.short	(.L_5 - .L_4)
	.align		4
.L_4:
        /*001c*/ 	.word	index@(_Z44one_block_reduction_decreasing_stride_kernelPfS_)
        /*0020*/ 	.word	0x0000000c


	//----- nvinfo : EIATTR_FRAME_SIZE
	.align		4
.L_5:
        /*0024*/ 	.byte	0x04, 0x11
        /*0026*/ 	.short	(.L_7 - .L_6)
	.align		4
.L_6:
        /*0028*/ 	.word	index@(_Z44one_block_reduction_decreasing_stride_kernelPfS_)
        /*002c*/ 	.word	0x00000000


	//----- nvinfo : EIATTR_REGCOUNT
	.align		4
.L_7:
        /*0030*/ 	.byte	0x04, 0x2f
        /*0032*/ 	.short	(.L_9 - .L_8)
	.align		4
.L_8:
        /*0034*/ 	.word	index@(_Z55one_block_reduction_decreasing_stride_shared_mem_kernelPfS_)
        /*0038*/ 	.word	0x0000000e


	//----- nvinfo : EIATTR_FRAME_SIZE
	.align		4
.L_9:
        /*003c*/ 	.byte	0x04, 0x11
        /*003e*/ 	.short	(.L_11 - .L_10)
	.align		4
.L_10:
        /*0040*/ 	.word	index@(_Z55one_block_reduction_decreasing_stride_shared_mem_kernelPfS_)
        /*0044*/ 	.word	0x00000000


	//----- nvinfo : EIATTR_REGCOUNT
	.align		4
.L_11:
        /*0048*/ 	.byte	0x04, 0x2f
        /*004a*/ 	.short	(.L_13 - .L_12)
	.align		4
.L_12:
        /*004c*/ 	.word	index@(_Z32multiple_blocks_reduction_kernelPfS_m)
        /*0050*/ 	.word	0x0000000a


	//----- nvinfo : EIATTR_FRAME_SIZE
	.align		4
.L_13:
        /*0054*/ 	.byte	0x04, 0x11
        /*0056*/ 	.short	(.L_15 - .L_14)
	.align		4
.L_14:
        /*0058*/ 	.word	index@(_Z32multiple_blocks_reduction_kernelPfS_m)
        /*005c*/ 	.word	0x00000000


	//----- nvinfo : EIATTR_REGCOUNT
	.align		4
.L_15:
        /*0060*/ 	.byte	0x04, 0x2f
        /*0062*/ 	.short	(.L_17 - .L_16)
	.align		4
.L_16:
        /*0064*/ 	.word	index@(_Z50multiple_blocks_reduction_thread_coarsening_kernelPfS_m)
        /*0068*/ 	.word	0x00000015


	//----- nvinfo : EIATTR_FRAME_SIZE
	.align		4
.L_17:
        /*006c*/ 	.byte	0x04, 0x11
        /*006e*/ 	.short	(.L_19 - .L_18)
	.align		4
.L_18:
        /*0070*/ 	.word	index@(_Z50multiple_blocks_reduction_thread_coarsening_kernelPfS_m)
        /*0074*/ 	.word	0x00000000


	//----- nvinfo : EIATTR_MIN_STACK_SIZE
	.align		4
.L_19:
        /*0078*/ 	.byte	0x04, 0x12
        /*007a*/ 	.short	(.L_21 - .L_20)
	.align		4
.L_20:
        /*007c*/ 	.word	index@(_Z50multiple_blocks_reduction_thread_coarsening_kernelPfS_m)
        /*0080*/ 	.word	0x00000000


	//----- nvinfo : EIATTR_MIN_STACK_SIZE
	.align		4
.L_21:
        /*0084*/ 	.byte	0x04, 0x12
        /*0086*/ 	.short	(.L_23 - .L_22)
	.align		4
.L_22:
        /*0088*/ 	.word	index@(_Z32multiple_blocks_reduction_kernelPfS_m)
        /*008c*/ 	.word	0x00000000


	//----- nvinfo : EIATTR_MIN_STACK_SIZE
	.align		4
.L_23:
        /*0090*/ 	.byte	0x04, 0x12
        /*0092*/ 	.short	(.L_25 - .L_24)
	.align		4
.L_24:
        /*0094*/ 	.word	index@(_Z55one_block_reduction_decreasing_stride_shared_mem_kernelPfS_)
        /*0098*/ 	.word	0x00000000


	//----- nvinfo : EIATTR_MIN_STACK_SIZE
	.align		4
.L_25:
        /*009c*/ 	.byte	0x04, 0x12
        /*009e*/ 	.short	(.L_27 - .L_26)
	.align		4
.L_26:
        /*00a0*/ 	.word	index@(_Z44one_block_reduction_decreasing_stride_kernelPfS_)
        /*00a4*/ 	.word	0x00000000


	//----- nvinfo : EIATTR_MIN_STACK_SIZE
	.align		4
.L_27:
        /*00a8*/ 	.byte	0x04, 0x12
        /*00aa*/ 	.short	(.L_29 - .L_28)
	.align		4
.L_28:
        /*00ac*/ 	.word	index@(_Z26one_block_reduction_kernelPfS_)
        /*00b0*/ 	.word	0x00000000
.L_29:


//--------------------- .nv.compat                --------------------------
	.section	.nv.compat,"",@"SHT_CUDA_COMPAT_INFO"
	.align	4
        /*0000*/ 	.byte	0x02, 0x09, 0x00, 0x00, 0x02, 0x02, 0x01, 0x00, 0x02, 0x05, 0x05, 0x00, 0x03, 0x07, 0x01, 0x01
        /*0010*/ 	.byte	0x02, 0x03, 0x00, 0x00, 0x02, 0x06, 0x01, 0x00, 0x04, 0x0b, 0x08, 0x00, 0x09, 0x00, 0x00, 0x00
        /*0020*/ 	.byte	0x00, 0x00, 0x00, 0x00


//--------------------- .nv.info._Z50multiple_blocks_reduction_thread_coarsening_kernelPfS_m --------------------------
	.section	.nv.info._Z50multiple_blocks_reduction_thread_coarsening_kernelPfS_m,"",@"SHT_CUDA_INFO"
	.sectionflags	@""
	.align	4


	//----- nvinfo : EIATTR_CUDA_API_VERSION
	.align		4
        /*0000*/ 	.byte	0x04, 0x37
        /*0002*/ 	.short	(.L_31 - .L_30)
.L_30:
        /*0004*/ 	.word	0x00000082


	//----- nvinfo : EIATTR_KPARAM_INFO
	.align		4
.L_31:
        /*0008*/ 	.byte	0x04, 0x17
        /*000a*/ 	.short	(.L_33 - .L_32)
.L_32:
        /*000c*/ 	.word	0x00000000
        /*0010*/ 	.short	0x0002
        /*0012*/ 	.short	0x0010
        /*0014*/ 	.byte	0x00, 0xf0, 0x21, 0x00


	//----- nvinfo : EIATTR_KPARAM_INFO
	.align		4
.L_33:
        /*0018*/ 	.byte	0x04, 0x17
        /*001a*/ 	.short	(.L_35 - .L_34)
.L_34:
        /*001c*/ 	.word	0x00000000
        /*0020*/ 	.short	0x0001
        /*0022*/ 	.short	0x0008
        /*0024*/ 	.byte	0x00, 0xf5, 0x21, 0x00


	//----- nvinfo : EIATTR_KPARAM_INFO
	.align		4
.L_35:
        /*0028*/ 	.byte	0x04, 0x17
        /*002a*/ 	.short	(.L_37 - .L_36)
.L_36:
        /*002c*/ 	.word	0x00000000
        /*0030*/ 	.short	0x0000
        /*0032*/ 	.short	0x0000
        /*0034*/ 	.byte	0x00, 0xf5, 0x21, 0x00


	//----- nvinfo : EIATTR_SPARSE_MMA_MASK
	.align		4
.L_37:
        /*0038*/ 	.byte	0x03, 0x50
        /*003a*/ 	.short	0x0000


	//----- nvinfo : EIATTR_MAXREG_COUNT
	.align		4
        /*003c*/ 	.byte	0x03, 0x1b
        /*003e*/ 	.short	0x00ff


	//----- nvinfo : EIATTR_NUM_BARRIERS
	.align		4
        /*0040*/ 	.byte	0x02, 0x4c
        /*0042*/ 	.byte	0x01
	.zero		1


	//----- nvinfo : EIATTR_MERCURY_ISA_VERSION
	.align		4
        /*0044*/ 	.byte	0x03, 0x5f
        /*0046*/ 	.short	0x0101


	//----- nvinfo : EIATTR_VRC_CTA_INIT_COUNT
	.align		4
        /*0048*/ 	.byte	0x02, 0x4a
	.zero		1
	.zero		1


	//----- nvinfo : EIATTR_EXIT_INSTR_OFFSETS
	.align		4
        /*004c*/ 	.byte	0x04, 0x1c
        /*004e*/ 	.short	(.L_39 - .L_38)


	//   ....[0]....
.L_38:
        /*0050*/ 	.word	0x000003f0


	//   ....[1]....
        /*0054*/ 	.word	0x00000460


	//----- nvinfo : EIATTR_CBANK_PARAM_SIZE
	.align		4
.L_39:
        /*0058*/ 	.byte	0x03, 0x19
        /*005a*/ 	.short	0x0018


	//----- nvinfo : EIATTR_PARAM_CBANK
	.align		4
        /*005c*/ 	.byte	0x04, 0x0a
        /*005e*/ 	.short	(.L_41 - .L_40)
	.align		4
.L_40:
        /*0060*/ 	.word	index@(.nv.constant0._Z50multiple_blocks_reduction_thread_coarsening_kernelPfS_m)
        /*0064*/ 	.short	0x0380
        /*0066*/ 	.short	0x0018


	//----- nvinfo : EIATTR_SW_WAR
	.align		4
.L_41:
        /*0068*/ 	.byte	0x04, 0x36
        /*006a*/ 	.short	(.L_43 - .L_42)
.L_42:
        /*006c*/ 	.word	0x00000008
.L_43:


//--------------------- .nv.info._Z32multiple_blocks_reduction_kernelPfS_m --------------------------
	.section	.nv.info._Z32multiple_blocks_reduction_kernelPfS_m,"",@"SHT_CUDA_INFO"
	.sectionflags	@""
	.align	4


	//----- nvinfo : EIATTR_CUDA_API_VERSION
	.align		4
        /*0000*/ 	.byte	0x04, 0x37
        /*0002*/ 	.short	(.L_45 - .L_44)
.L_44:
        /*0004*/ 	.word	0x00000082


	//----- nvinfo : EIATTR_KPARAM_INFO
	.align		4
.L_45:
        /*0008*/ 	.byte	0x04, 0x17
        /*000a*/ 	.short	(.L_47 - .L_46)
.L_46:
        /*000c*/ 	.word	0x00000000
        /*0010*/ 	.short	0x0002
        /*0012*/ 	.short	0x0010
        /*0014*/ 	.byte	0x00, 0xf0, 0x21, 0x00


	//----- nvinfo : EIATTR_KPARAM_INFO
	.align		4
.L_47:
        /*0018*/ 	.byte	0x04, 0x17
        /*001a*/ 	.short	(.L_49 - .L_48)
.L_48:
        /*001c*/ 	.word	0x00000000
        /*0020*/ 	.short	0x0001
        /*0022*/ 	.short	0x0008
        /*0024*/ 	.byte	0x00, 0xf5, 0x21, 0x00


	//----- nvinfo : EIATTR_KPARAM_INFO
	.align		4
.L_49:
        /*0028*/ 	.byte	0x04, 0x17
        /*002a*/ 	.short	(.L_51 - .L_50)
.L_50:
        /*002c*/ 	.word	0x00000000
        /*0030*/ 	.short	0x0000
        /*0032*/ 	.short	0x0000
        /*0034*/ 	.byte	0x00, 0xf5, 0x21, 0x00


	//----- nvinfo : EIATTR_SPARSE_MMA_MASK
	.align		4
.L_51:
        /*0038*/ 	.byte	0x03, 0x50
        /*003a*/ 	.short	0x0000


	//----- nvinfo : EIATTR_MAXREG_COUNT
	.align		4
        /*003c*/ 	.byte	0x03, 0x1b
        /*003e*/ 	.short	0x00ff


	//----- nvinfo : EIATTR_NUM_BARRIERS
	.align		4
        /*0040*/ 	.byte	0x02, 0x4c
        /*0042*/ 	.byte	0x01
	.zero		1


	//----- nvinfo : EIATTR_MERCURY_ISA_VERSION
	.align		4
        /*0044*/ 	.byte	0x03, 0x5f
        /*0046*/ 	.short	0x0101


	//----- nvinfo : EIATTR_VRC_CTA_INIT_COUNT
	.align		4
        /*0048*/ 	.byte	0x02, 0x4a
	.zero		1
	.zero		1


	//----- nvinfo : EIATTR_EXIT_INSTR_OFFSETS
	.align		4
        /*004c*/ 	.byte	0x04, 0x1c
        /*004e*/ 	.short	(.L_53 - .L_52)


	//   ....[0]....
.L_52:
        /*0050*/ 	.word	0x00000350


	//   ....[1]....
        /*0054*/ 	.word	0x000003c0


	//----- nvinfo : EIATTR_CRS_STACK_SIZE
	.align		4
.L_53:
        /*0058*/ 	.byte	0x04, 0x1e
        /*005a*/ 	.short	(.L_55 - .L_54)
.L_54:
        /*005c*/ 	.word	0x00000000


	//----- nvinfo : EIATTR_CBANK_PARAM_SIZE
	.align		4
.L_55:
        /*0060*/ 	.byte	0x03, 0x19
        /*0062*/ 	.short	0x0018


	//----- nvinfo : EIATTR_PARAM_CBANK
	.align		4
        /*0064*/ 	.byte	0x04, 0x0a
        /*0066*/ 	.short	(.L_57 - .L_56)
	.align		4
.L_56:
        /*0068*/ 	.word	index@(.nv.constant0._Z32multiple_blocks_reduction_kernelPfS_m)
        /*006c*/ 	.short	0x0380
        /*006e*/ 	.short	0x0018


	//----- nvinfo : EIATTR_SW_WAR
	.align		4
.L_57:
        /*0070*/ 	.byte	0x04, 0x36
        /*0072*/ 	.short	(.L_59 - .L_58)
.L_58:
        /*0074*/ 	.word	0x00000008
.L_59:


//--------------------- .nv.info._Z55one_block_reduction_decreasing_stride_shared_mem_kernelPfS_ --------------------------
	.section	.nv.info._Z55one_block_reduction_decreasing_stride_shared_mem_kernelPfS_,"",@"SHT_CUDA_INFO"
	.sectionflags	@""
	.align	4


	//----- nvinfo : EIATTR_CUDA_API_VERSION
	.align		4
        /*0000*/ 	.byte	0x04, 0x37
        /*0002*/ 	.short	(.L_61 - .L_60)
.L_60:
        /*0004*/ 	.word	0x00000082


	//----- nvinfo : EIATTR_KPARAM_INFO
	.align		4
.L_61:
        /*0008*/ 	.byte	0x04, 0x17
        /*000a*/ 	.short	(.L_63 - .L_62)
.L_62:
        /*000c*/ 	.word	0x00000000
        /*0010*/ 	.short	0x0001
        /*0012*/ 	.short	0x0008
        /*0014*/ 	.byte	0x00, 0xf5, 0x21, 0x00


	//----- nvinfo : EIATTR_KPARAM_INFO
	.align		4
.L_63:
        /*0018*/ 	.byte	0x04, 0x17
        /*001a*/ 	.short	(.L_65 - .L_64)
.L_64:
        /*001c*/ 	.word	0x00000000
        /*0020*/ 	.short	0x0000
        /*0022*/ 	.short	0x0000
        /*0024*/ 	.byte	0x00, 0xf5, 0x21, 0x00


	//----- nvinfo : EIATTR_SPARSE_MMA_MASK
	.align		4
.L_65:
        /*0028*/ 	.byte	0x03, 0x50
        /*002a*/ 	.short	0x0000


	//----- nvinfo : EIATTR_MAXREG_COUNT
	.align		4
        /*002c*/ 	.byte	0x03, 0x1b
        /*002e*/ 	.short	0x00ff


	//----- nvinfo : EIATTR_NUM_BARRIERS
	.align		4
        /*0030*/ 	.byte	0x02, 0x4c
        /*0032*/ 	.byte	0x01
	.zero		1


	//----- nvinfo : EIATTR_MERCURY_ISA_VERSION
	.align		4
        /*0034*/ 	.byte	0x03, 0x5f
        /*0036*/ 	.short	0x0101


	//----- nvinfo : EIATTR_VRC_CTA_INIT_COUNT
	.align		4
        /*0038*/ 	.byte	0x02, 0x4a
	.zero		1
	.zero		1


	//----- nvinfo : EIATTR_EXIT_INSTR_OFFSETS
	.align		4
        /*003c*/ 	.byte	0x04, 0x1c
        /*003e*/ 	.short	(.L_67 - .L_66)


	//   ....[0]....
.L_66:
        /*0040*/ 	.word	0x000001e0


	//   ....[1]....
        /*0044*/ 	.word	0x00000250


	//----- nvinfo : EIATTR_CBANK_PARAM_SIZE
	.align		4
.L_67:
        /*0048*/ 	.byte	0x03, 0x19
        /*004a*/ 	.short	0x0010


	//----- nvinfo : EIATTR_PARAM_CBANK
	.align		4
        /*004c*/ 	.byte	0x04, 0x0a
        /*004e*/ 	.short	(.L_69 - .L_68)
	.align		4
.L_68:
        /*0050*/ 	.word	index@(.nv.constant0._Z55one_block_reduction_decreasing_stride_shared_mem_kernelPfS_)
        /*0054*/ 	.short	0x0380
        /*0056*/ 	.short	0x0010


	//----- nvinfo : EIATTR_SW_WAR
	.align		4
.L_69:
        /*0058*/ 	.byte	0x04, 0x36
        /*005a*/ 	.short	(.L_71 - .L_70)
.L_70:
        /*005c*/ 	.word	0x00000008
.L_71:


//--------------------- .nv.info._Z44one_block_reduction_decreasing_stride_kernelPfS_ --------------------------
	.section	.nv.info._Z44one_block_reduction_decreasing_stride_kernelPfS_,"",@"SHT_CUDA_INFO"
	.sectionflags	@""
	.align	4


	//----- nvinfo : EIATTR_CUDA_API_VERSION
	.align		4
        /*0000*/ 	.byte	0x04, 0x37
        /*0002*/ 	.short	(.L_73 - .L_72)
.L_72:
        /*0004*/ 	.word	0x00000082


	//----- nvinfo : EIATTR_KPARAM_INFO
	.align		4
.L_73:
        /*0008*/ 	.byte	0x04, 0x17
        /*000a*/ 	.short	(.L_75 - .L_74)
.L_74:
        /*000c*/ 	.word	0x00000000
        /*0010*/ 	.short	0x0001
        /*0012*/ 	.short	0x0008
        /*0014*/ 	.byte	0x00, 0xf5, 0x21, 0x00


	//----- nvinfo : EIATTR_KPARAM_INFO
	.align		4
.L_75:
        /*0018*/ 	.byte	0x04, 0x17
        /*001a*/ 	.short	(.L_77 - .L_76)
.L_76:
        /*001c*/ 	.word	0x00000000
        /*0020*/ 	.short	0x0000
        /*0022*/ 	.short	0x0000
        /*0024*/ 	.byte	0x00, 0xf5, 0x21, 0x00


	//----- nvinfo : EIATTR_SPARSE_MMA_MASK
	.align		4
.L_77:
        /*0028*/ 	.byte	0x03, 0x50
        /*002a*/ 	.short	0x0000


	//----- nvinfo : EIATTR_MAXREG_COUNT
	.align		4
        /*002c*/ 	.byte	0x03, 0x1b
        /*002e*/ 	.short	0x00ff


	//----- nvinfo : EIATTR_NUM_BARRIERS
	.align		4
        /*0030*/ 	.byte	0x02, 0x4c
        /*0032*/ 	.byte	0x01
	.zero		1


	//----- nvinfo : EIATTR_MERCURY_ISA_VERSION
	.align		4
        /*0034*/ 	.byte	0x03, 0x5f
        /*0036*/ 	.short	0x0101


	//----- nvinfo : EIATTR_VRC_CTA_INIT_COUNT
	.align		4
        /*0038*/ 	.byte	0x02, 0x4a
	.zero		1
	.zero		1


	//----- nvinfo : EIATTR_EXIT_INSTR_OFFSETS
	.align		4
        /*003c*/ 	.byte	0x04, 0x1c
        /*003e*/ 	.short	(.L_79 - .L_78)


	//   ....[0]....
.L_78:
        /*0040*/ 	.word	0x00000150


	//   ....[1]....
        /*0044*/ 	.word	0x000001a0


	//----- nvinfo : EIATTR_CRS_STACK_SIZE
	.align		4
.L_79:
        /*0048*/ 	.byte	0x04, 0x1e
        /*004a*/ 	.short	(.L_81 - .L_80)
.L_80:
        /*004c*/ 	.word	0x00000000


	//----- nvinfo : EIATTR_CBANK_PARAM_SIZE
	.align		4
.L_81:
        /*0050*/ 	.byte	0x03, 0x19
        /*0052*/ 	.short	0x0010


	//----- nvinfo : EIATTR_PARAM_CBANK
	.align		4
        /*0054*/ 	.byte	0x04, 0x0a
        /*0056*/ 	.short	(.L_83 - .L_82)
	.align		4
.L_82:
        /*0058*/ 	.word	index@(.nv.constant0._Z44one_block_reduction_decreasing_stride_kernelPfS_)
        /*005c*/ 	.short	0x0380
        /*005e*/ 	.short	0x0010


	//----- nvinfo : EIATTR_SW_WAR
	.align		4
.L_83:
        /*0060*/ 	.byte	0x04, 0x36
        /*0062*/ 	.short	(.L_85 - .L_84)
.L_84:
        /*0064*/ 	.word	0x00000008
.L_85:


//--------------------- .nv.info._Z26one_block_reduction_kernelPfS_ --------------------------
	.section	.nv.info._Z26one_block_reduction_kernelPfS_,"",@"SHT_CUDA_INFO"
	.sectionflags	@""
	.align	4


	//----- nvinfo : EIATTR_CUDA_API_VERSION
	.align		4
        /*0000*/ 	.byte	0x04, 0x37
        /*0002*/ 	.short	(.L_87 - .L_86)
.L_86:
        /*0004*/ 	.word	0x00000082


	//----- nvinfo : EIATTR_KPARAM_INFO
	.align		4
.L_87:
        /*0008*/ 	.byte	0x04, 0x17
        /*000a*/ 	.short	(.L_89 - .L_88)
.L_88:
        /*000c*/ 	.word	0x00000000
        /*0010*/ 	.short	0x0001
        /*0012*/ 	.short	0x0008
        /*0014*/ 	.byte	0x00, 0xf5, 0x21, 0x00


	//----- nvinfo : EIATTR_KPARAM_INFO
	.align		4
.L_89:
        /*0018*/ 	.byte	0x04, 0x17
        /*001a*/ 	.short	(.L_91 - .L_90)
.L_90:
        /*001c*/ 	.word	0x00000000
        /*0020*/ 	.short	0x0000
        /*0022*/ 	.short	0x0000
        /*0024*/ 	.byte	0x00, 0xf5, 0x21, 0x00


	//----- nvinfo : EIATTR_SPARSE_MMA_MASK
	.align		4
.L_91:
        /*0028*/ 	.byte	0x03, 0x50
        /*002a*/ 	.short	0x0000


	//----- nvinfo : EIATTR_MAXREG_COUNT
	.align		4
        /*002c*/ 	.byte	0x03, 0x1b
        /*002e*/ 	.short	0x00ff


	//----- nvinfo : EIATTR_NUM_BARRIERS
	.align		4
        /*0030*/ 	.byte	0x02, 0x4c
        /*0032*/ 	.byte	0x01
	.zero		1


	//----- nvinfo : EIATTR_MERCURY_ISA_VERSION
	.align		4
        /*0034*/ 	.byte	0x03, 0x5f
        /*0036*/ 	.short	0x0101


	//----- nvinfo : EIATTR_VRC_CTA_INIT_COUNT
	.align		4
        /*0038*/ 	.byte	0x02, 0x4a
	.zero		1
	.zero		1


	//----- nvinfo : EIATTR_EXIT_INSTR_OFFSETS
	.align		4
        /*003c*/ 	.byte	0x04, 0x1c
        /*003e*/ 	.short	(.L_93 - .L_92)


	//   ....[0]....
.L_92:
        /*0040*/ 	.word	0x00000170


	//   ....[1]....
        /*0044*/ 	.word	0x000001c0


	//----- nvinfo : EIATTR_CRS_STACK_SIZE
	.align		4
.L_93:
        /*0048*/ 	.byte	0x04, 0x1e
        /*004a*/ 	.short	(.L_95 - .L_94)
.L_94:
        /*004c*/ 	.word	0x00000000


	//----- nvinfo : EIATTR_CBANK_PARAM_SIZE
	.align		4
.L_95:
        /*0050*/ 	.byte	0x03, 0x19
        /*0052*/ 	.short	0x0010


	//----- nvinfo : EIATTR_PARAM_CBANK
	.align		4
        /*0054*/ 	.byte	0x04, 0x0a
        /*0056*/ 	.short	(.L_97 - .L_96)
	.align		4
.L_96:
        /*0058*/ 	.word	index@(.nv.constant0._Z26one_block_reduction_kernelPfS_)
        /*005c*/ 	.short	0x0380
        /*005e*/ 	.short	0x0010


	//----- nvinfo : EIATTR_SW_WAR
	.align		4
.L_97:
        /*0060*/ 	.byte	0x04, 0x36
        /*0062*/ 	.short	(.L_99 - .L_98)
.L_98:
        /*0064*/ 	.word	0x00000008
.L_99:


//--------------------- .nv.callgraph             --------------------------
	.section	.nv.callgraph,"",@"SHT_CUDA_CALLGRAPH"
	.align	4
	.sectionentsize	8
	.align		4
        /*0000*/ 	.word	0x00000000
	.align		4
        /*0004*/ 	.word	0xffffffff
	.align		4
        /*0008*/ 	.word	0x00000000
	.align		4
        /*000c*/ 	.word	0xfffffffe
	.align		4
        /*0010*/ 	.word	0x00000000
	.align		4
        /*0014*/ 	.word	0xfffffffd
	.align		4
        /*0018*/ 	.word	0x00000000
	.align		4
        /*001c*/ 	.word	0xfffffffc


//--------------------- .text._Z50multiple_blocks_reduction_thread_coarsening_kernelPfS_m --------------------------
	.section	.text._Z50multiple_blocks_reduction_thread_coarsening_kernelPfS_m,"ax",@progbits
	.align	128
        .global         _Z50multiple_blocks_reduction_thread_coarsening_kernelPfS_m
        .type           _Z50multiple_blocks_reduction_thread_coarsening_kernelPfS_m,@function
        .size           _Z50multiple_blocks_reduction_thread_coarsening_kernelPfS_m,(.L_x_20 - _Z50multiple_blocks_reduction_thread_coarsening_kernelPfS_m)
        .other          _Z50multiple_blocks_reduction_thread_coarsening_kernelPfS_m,@"STO_CUDA_ENTRY STV_DEFAULT"
_Z50multiple_blocks_reduction_thread_coarsening_kernelPfS_m:
.text._Z50multiple_blocks_reduction_thread_coarsening_kernelPfS_m:
[----:B------:R-:W-:Y:S01]  /*0000*/  LDC R1, c[0x0][0x37c] ;  /* 0x0000df00ff017b82 */ /* 0x000fe20000000800 */
[----:B------:R-:W0:Y:S01]  /*0010*/  S2R R3, SR_CTAID.X ;  /* 0x0000000000037919 */ /* 0x000e220000002500 */
[----:B------:R-:W1:Y:S01]  /*0020*/  LDCU UR4, c[0x0][0x360] ;  /* 0x00006c00ff0477ac */ /* 0x000e620008000800 */
[----:B------:R-:W2:Y:S01]  /*0030*/  S2R R0, SR_TID.X ;  /* 0x0000000000007919 */ /* 0x000ea20000002100 */
[----:B------:R-:W3:Y:S01]  /*0040*/  LDCU.64 UR6, c[0x0][0x390] ;  /* 0x00007200ff0677ac */ /* 0x000ee20008000a00 */
[----:B-1----:R-:W-:Y:S02]  /*0050*/  IMAD.U32 R2, RZ, RZ, UR4 ;  /* 0x00000004ff027e24 */ /* 0x002fe4000f8e00ff */
[----:B0-----:R-:W-:-:S05]  /*0060*/  IMAD R3, R3, UR4, RZ ;  /* 0x0000000403037c24 */ /* 0x001fca000f8e02ff */
[----:B--2---:R-:W-:-:S04]  /*0070*/  LEA R3, P0, R3, R0, 0x2 ;  /* 0x0000000003037211 */ /* 0x004fc800078010ff */
[----:B------:R-:W-:Y:S01]  /*0080*/  IADD3 R13, P1, PT, R2, R3, RZ ;  /* 0x00000003020d7210 */ /* 0x000fe20007f3e0ff */
[----:B------:R-:W-:Y:S01]  /*0090*/  IMAD.X R12, RZ, RZ, RZ, P0 ;  /* 0x000000ffff0c7224 */ /* 0x000fe200000e06ff */
[----:B---3--:R-:W-:Y:S02]  /*00a0*/  ISETP.GE.U32.AND P0, PT, R3, UR6, PT ;  /* 0x0000000603007c0c */ /* 0x008fe4000bf06070 */
[CC--:B------:R-:W-:Y:S01]  /*00b0*/  IADD3 R15, P2, PT, R13.reuse, R2.reuse, RZ ;  /* 0x000000020d0f7210 */ /* 0x0c0fe20007f5e0ff */
[----:B------:R-:W-:Y:S01]  /*00c0*/  IMAD.X R14, RZ, RZ, R12, P1 ;  /* 0x000000ffff0e7224 */ /* 0x000fe200008e060c */
[----:B------:R-:W-:Y:S02]  /*00d0*/  ISETP.GE.U32.AND.EX P0, PT, R12, UR7, PT, P0 ;  /* 0x000000070c007c0c */ /* 0x000fe4000bf06100 */
[----:B------:R-:W-:Y:S01]  /*00e0*/  ISETP.GE.U32.AND P1, PT, R13, UR6, PT ;  /* 0x000000060d007c0c */ /* 0x000fe2000bf26070 */
[----:B------:R-:W-:Y:S01]  /*00f0*/  IMAD.X R16, RZ, RZ, R14, P2 ;  /* 0x000000ffff107224 */ /* 0x000fe200010e060e */
[----:B------:R-:W-:-:S02]  /*0100*/  IADD3 R17, P2, PT, R15, R2, RZ ;  /* 0x000000020f117210 */ /* 0x000fc40007f5e0ff */
[----:B------:R-:W-:Y:S02]  /*0110*/  ISETP.GE.U32.AND P3, PT, R15, UR6, PT ;  /* 0x000000060f007c0c */ /* 0x000fe4000bf66070 */
[----:B------:R-:W-:Y:S01]  /*0120*/  ISETP.GE.U32.AND.EX P1, PT, R14, UR7, PT, P1 ;  /* 0x000000070e007c0c */ /* 0x000fe2000bf26110 */
[----:B------:R-:W-:Y:S01]  /*0130*/  IMAD.X R18, RZ, RZ, R16, P2 ;  /* 0x000000ffff127224 */ /* 0x000fe200010e0610 */
[----:B------:R-:W-:Y:S02]  /*0140*/  ISETP.GE.U32.AND.EX P3, PT, R16, UR7, PT, P3 ;  /* 0x0000000710007c0c */ /* 0x000fe4000bf66130 */
[----:B------:R-:W-:Y:S01]  /*0150*/  ISETP.GE.U32.AND P4, PT, R17, UR6, PT ;  /* 0x0000000611007c0c */ /* 0x000fe2000bf86070 */
[----:B------:R-:W0:Y:S03]  /*0160*/  @!P0 LDC.64 R10, c[0x0][0x380] ;  /* 0x0000e000ff0a8b82 */ /* 0x000e260000000a00 */
[----:B------:R-:W-:Y:S01]  /*0170*/  ISETP.GE.U32.AND.EX P2, PT, R18, UR7, PT, P4 ;  /* 0x0000000712007c0c */ /* 0x000fe2000bf46140 */
[----:B------:R-:W1:Y:S04]  /*0180*/  LDCU.64 UR6, c[0x0][0x358] ;  /* 0x00006b00ff0677ac */ /* 0x000e680008000a00 */
[----:B------:R-:W2:Y:S08]  /*0190*/  @!P1 LDC.64 R6, c[0x0][0x380] ;  /* 0x0000e000ff069b82 */ /* 0x000eb00000000a00 */
[----:B------:R-:W3:Y:S08]  /*01a0*/  @!P3 LDC.64 R8, c[0x0][0x380] ;  /* 0x0000e000ff08bb82 */ /* 0x000ef00000000a00 */
[----:B------:R-:W4:Y:S01]  /*01b0*/  @!P2 LDC.64 R4, c[0x0][0x380] ;  /* 0x0000e000ff04ab82 */ /* 0x000f220000000a00 */
[----:B0-----:R-:W-:-:S04]  /*01c0*/  @!P0 LEA R10, P4, R3, R10, 0x2 ;  /* 0x0000000a030a8211 */ /* 0x001fc800078810ff */
[----:B------:R-:W-:Y:S01]  /*01d0*/  @!P0 LEA.HI.X R11, R3, R11, R12, 0x2, P4 ;  /* 0x0000000b030b8211 */ /* 0x000fe200020f140c */
[----:B------:R-:W-:Y:S01]  /*01e0*/  IMAD.MOV.U32 R3, RZ, RZ, RZ ;  /* 0x000000ffff037224 */ /* 0x000fe200078e00ff */
[----:B--2---:R-:W-:-:S04]  /*01f0*/  @!P1 LEA R6, P4, R13, R6, 0x2 ;  /* 0x000000060d069211 */ /* 0x004fc800078810ff */
[----:B------:R-:W-:Y:S01]  /*0200*/  @!P1 LEA.HI.X R7, R13, R7, R14, 0x2, P4 ;  /* 0x000000070d079211 */ /* 0x000fe200020f140e */
[----:B-1----:R-:W2:Y:S01]  /*0210*/  @!P0 LDG.E R3, desc[UR6][R10.64] ;  /* 0x000000060a038981 */ /* 0x002ea2000c1e1900 */
[----:B---3--:R-:W-:-:S03]  /*0220*/  @!P3 LEA R8, P5, R15, R8, 0x2 ;  /* 0x000000080f08b211 */ /* 0x008fc600078a10ff */
[----:B------:R-:W2:Y:S01]  /*0230*/  @!P1 LDG.E R6, desc[UR6][R6.64] ;  /* 0x0000000606069981 */ /* 0x000ea2000c1e1900 */
[----:B------:R-:W-:Y:S02]  /*0240*/  @!P3 LEA.HI.X R9, R15, R9, R16, 0x2, P5 ;  /* 0x000000090f09b211 */ /* 0x000fe400028f1410 */
[----:B----4-:R-:W-:-:S03]  /*0250*/  @!P2 LEA R4, P0, R17, R4, 0x2 ;  /* 0x000000041104a211 */ /* 0x010fc600078010ff */
[----:B------:R-:W3:Y:S01]  /*0260*/  @!P3 LDG.E R8, desc[UR6][R8.64] ;  /* 0x000000060808b981 */ /* 0x000ee2000c1e1900 */
[----:B------:R-:W-:-:S05]  /*0270*/  @!P2 LEA.HI.X R5, R17, R5, R18, 0x2, P0 ;  /* 0x000000051105a211 */ /* 0x000fca00000f1412 */
[----:B------:R-:W4:Y:S01]  /*0280*/  @!P2 LDG.E R4, desc[UR6][R4.64] ;  /* 0x000000060404a981 */ /* 0x000f22000c1e1900 */
[----:B------:R-:W0:Y:S01]  /*0290*/  S2UR UR5, SR_CgaCtaId ;  /* 0x00000000000579c3 */ /* 0x000e220000008800 */
[----:B------:R-:W-:Y:S01]  /*02a0*/  UMOV UR4, 0x400 ;  /* 0x0000040000047882 */ /* 0x000fe20000000000 */
[----:B------:R-:W-:Y:S01]  /*02b0*/  ISETP.GE.U32.AND P0, PT, R2, 0x2, PT ;  /* 0x000000020200780c */ /* 0x000fe20003f06070 */
[----:B0-----:R-:W-:Y:S01]  /*02c0*/  ULEA UR4, UR5, UR4, 0x18 ;  /* 0x0000000405047291 */ /* 0x001fe2000f8ec0ff */
[----:B--2---:R-:W-:-:S05]  /*02d0*/  @!P1 FADD R3, R3, R6 ;  /* 0x0000000603039221 */ /* 0x004fca0000000000 */
[----:B------:R-:W-:Y:S01]  /*02e0*/  LEA R6, R0, UR4, 0x2 ;  /* 0x0000000400067c11 */ /* 0x000fe2000f8e10ff */
[----:B---3--:R-:W-:-:S04]  /*02f0*/  @!P3 FADD R3, R3, R8 ;  /* 0x000000080303b221 */ /* 0x008fc80000000000 */
[----:B----4-:R-:W-:-:S05]  /*0300*/  @!P2 FADD R3, R3, R4 ;  /* 0x000000040303a221 */ /* 0x010fca0000000000 */
[----:B------:R0:W-:Y:S01]  /*0310*/  STS [R6], R3 ;  /* 0x0000000306007388 */ /* 0x0001e20000000800 */
[----:B------:R-:W-:Y:S01]  /*0320*/  ISETP.NE.AND P1, PT, R0, RZ, PT ;  /* 0x000000ff0000720c */ /* 0x000fe20003f25270 */
[----:B------:R-:W-:-:S12]  /*0330*/  @!P0 BRA `(.L_x_0) ;  /* 0x00000000002c8947 */ /* 0x000fd80003800000 */
.L_x_1:
[----:B------:R-:W-:Y:S01]  /*0340*/  BAR.SYNC.DEFER_BLOCKING 0x0 ;  /* 0x0000000000007b1d */ /* 0x000fe20000010000 */
[----:B------:R-:W-:-:S04]  /*0350*/  SHF.R.U32.HI R7, RZ, 0x1, R2 ;  /* 0x00000001ff077819 */ /* 0x000fc80000011602 */
[----:B------:R-:W-:-:S13]  /*0360*/  ISETP.GE.U32.AND P0, PT, R0, R7, PT ;  /* 0x000000070000720c */ /* 0x000fda0003f06070 */
[----:B0-----:R-:W-:Y:S01]  /*0370*/  @!P0 IMAD R3, R7, 0x4, R6 ;  /* 0x0000000407038824 */ /* 0x001fe200078e0206 */
[----:B------:R-:W-:Y:S05]  /*0380*/  @!P0 LDS R4, [R6] ;  /* 0x0000000006048984 */ /* 0x000fea0000000800 */
[----:B------:R-:W0:Y:S02]  /*0390*/  @!P0 LDS R3, [R3] ;  /* 0x0000000003038984 */ /* 0x000e240000000800 */
[----:B0-----:R-:W-:-:S05]  /*03a0*/  @!P0 FADD R5, R3, R4 ;  /* 0x0000000403058221 */ /* 0x001fca0000000000 */
[----:B------:R1:W-:Y:S01]  /*03b0*/  @!P0 STS [R6], R5 ;  /* 0x0000000506008388 */ /* 0x0003e20000000800 */
[----:B------:R-:W-:Y:S01]  /*03c0*/  ISETP.GT.U32.AND P0, PT, R2, 0x3, PT ;  /* 0x000000030200780c */ /* 0x000fe20003f04070 */
[----:B------:R-:W-:-:S12]  /*03d0*/  IMAD.MOV.U32 R2, RZ, RZ, R7 ;  /* 0x000000ffff027224 */ /* 0x000fd800078e0007 */
[----:B-1----:R-:W-:Y:S05]  /*03e0*/  @P0 BRA `(.L_x_1) ;  /* 0xfffffffc00d40947 */ /* 0x002fea000383ffff */
.L_x_0:
[----:B------:R-:W-:Y:S05]  /*03f0*/  @P1 EXIT ;  /* 0x000000000000194d */ /* 0x000fea0003800000 */
[----:B------:R-:W1:Y:S01]  /*0400*/  S2UR UR5, SR_CgaCtaId ;  /* 0x00000000000579c3 */ /* 0x000e620000008800 */
[----:B------:R-:W-:-:S07]  /*0410*/  UMOV UR4, 0x400 ;  /* 0x0000040000047882 */ /* 0x000fce0000000000 */
[----:B0-----:R-:W0:Y:S01]  /*0420*/  LDC.64 R2, c[0x0][0x388] ;  /* 0x0000e200ff027b82 */ /* 0x001e220000000a00 */
[----:B-1----:R-:W-:-:S09]  /*0430*/  ULEA UR4, UR5, UR4, 0x18 ;  /* 0x0000000405047291 */ /* 0x002fd2000f8ec0ff */
[----:B------:R-:W0:Y:S04]  /*0440*/  LDS R5, [UR4] ;  /* 0x00000004ff057984 */ /* 0x000e280008000800 */
[----:B0-----:R-:W-:Y:S01]  /*0450*/  REDG.E.ADD.F32.FTZ.RN.STRONG.GPU desc[UR6][R2.64], R5 ;  /* 0x00000005020079a6 */ /* 0x001fe2000c12f306 */
[----:B------:R-:W-:Y:S05]  /*0460*/  EXIT ;  /* 0x000000000000794d */ /* 0x000fea0003800000 */
.L_x_2:
[----:B------:R-:W-:-:S00]  /*0470*/  BRA `(.L_x_2) ;  /* 0xfffffffc00fc7947 */ /* 0x000fc0000383ffff */
[----:B------:R-:W-:-:S00]  /*0480*/  NOP ;  /* 0x0000000000007918 */ /* 0x000fc00000000000 */
[----:B------:R-:W-:-:S00]  /*0490*/  NOP ;  /* 0x0000000000007918 */ /* 0x000fc00000000000 */
[----:B------:R-:W-:-:S00]  /*04a0*/  NOP ;  /* 0x0000000000007918 */ /* 0x000fc00000000000 */
[----:B------:R-:W-:-:S00]  /*04b0*/  NOP ;  /* 0x0000000000007918 */ /* 0x000fc00000000000 */
[----:B------:R-:W-:-:S00]  /*04c0*/  NOP ;  /* 0x0000000000007918 */ /* 0x000fc00000000000 */
[----:B------:R-:W-:-:S00]  /*04d0*/  NOP ;  /* 0x0000000000007918 */ /* 0x000fc00000000000 */
[----:B------:R-:W-:-:S00]  /*04e0*/  NOP ;  /* 0x0000000000007918 */ /* 0x000fc00000000000 */
[----:B------:R-:W-:-:S00]  /*04f0*/  NOP ;  /* 0x0000000000007918 */ /* 0x000fc00000000000 */
.L_x_20:


//--------------------- .text._Z32multiple_blocks_reduction_kernelPfS_m --------------------------
	.section	.text._Z32multiple_blocks_reduction_kernelPfS_m,"ax",@progbits
	.align	128
        .global         _Z32multiple_blocks_reduction_kernelPfS_m
        .type           _Z32multiple_blocks_reduction_kernelPfS_m,@function
        .size           _Z32multiple_blocks_reduction_kernelPfS_m,(.L_x_21 - _Z32multiple_blocks_reduction_kernelPfS_m)
        .other          _Z32multiple_blocks_reduction_kernelPfS_m,@"STO_CUDA_ENTRY STV_DEFAULT"
_Z32multiple_blocks_reduction_kernelPfS_m:
.text._Z32multiple_blocks_reduction_kernelPfS_m:
[----:B------:R-:W-:Y:S01]  /*0000*/  LDC R1, c[0x0][0x37c] ;  /* 0x0000df00ff017b82 */ /* 0x000fe20000000800 */
[----:B------:R-:W0:Y:S07]  /*0010*/  S2R R7, SR_TID.X ;  /* 0x0000000000077919 */ /* 0x000e2e0000002100 */
[----:B------:R-:W1:Y:S01]  /*0020*/  S2UR UR4, SR_CTAID.X ;  /* 0x00000000000479c3 */ /* 0x000e620000002500 */
[----:B------:R-:W2:Y:S01]  /*0030*/  LDCU.64 UR8, c[0x0][0x390] ;  /* 0x00007200ff0877ac */ /* 0x000ea20008000a00 */
[----:B------:R-:W-:Y:S01]  /*0040*/  BSSY.RECONVERGENT B0, `(.L_x_3) ;  /* 0x000001d000007945 */ /* 0x000fe20003800200 */
[----:B------:R-:W3:Y:S05]  /*0050*/  LDCU.64 UR6, c[0x0][0x358] ;  /* 0x00006b00ff0677ac */ /* 0x000eea0008000a00 */
[----:B------:R-:W1:Y:S02]  /*0060*/  LDC R5, c[0x0][0x360] ;  /* 0x0000d800ff057b82 */ /* 0x000e640000000800 */
[----:B-1----:R-:W-:-:S05]  /*0070*/  IMAD R0, R5, UR4, RZ ;  /* 0x0000000405007c24 */ /* 0x002fca000f8e02ff */
[----:B0-----:R-:W-:-:S04]  /*0080*/  LEA R4, P0, R0, R7, 0x1 ;  /* 0x0000000700047211 */ /* 0x001fc800078008ff */
[----:B------:R-:W-:Y:S01]  /*0090*/  IADD3 R0, P1, PT, R5, R4, RZ ;  /* 0x0000000405007210 */ /* 0x000fe20007f3e0ff */
[----:B------:R-:W-:-:S03]  /*00a0*/  IMAD.X R3, RZ, RZ, RZ, P0 ;  /* 0x000000ffff037224 */ /* 0x000fc600000e06ff */
[----:B--2---:R-:W-:Y:S01]  /*00b0*/  ISETP.GE.U32.AND P0, PT, R0, UR8, PT ;  /* 0x0000000800007c0c */ /* 0x004fe2000bf06070 */
[----:B------:R-:W-:-:S05]  /*00c0*/  IMAD.X R0, RZ, RZ, R3, P1 ;  /* 0x000000ffff007224 */ /* 0x000fca00008e0603 */
[----:B------:R-:W-:Y:S01]  /*00d0*/  ISETP.GE.U32.AND.EX P0, PT, R0, UR9, PT, P0 ;  /* 0x0000000900007c0c */ /* 0x000fe2000bf06100 */
[----:B------:R-:W-:-:S12]  /*00e0*/  IMAD.MOV.U32 R0, RZ, RZ, R5 ;  /* 0x000000ffff007224 */ /* 0x000fd800078e0005 */
[----:B---3--:R-:W-:Y:S05]  /*00f0*/  @P0 BRA `(.L_x_4) ;  /* 0x0000000000240947 */ /* 0x008fea0003800000 */
[----:B------:R-:W0:Y:S02]  /*0100*/  LDCU.64 UR4, c[0x0][0x380] ;  /* 0x00007000ff0477ac */ /* 0x000e240008000a00 */
[----:B0-----:R-:W-:-:S04]  /*0110*/  LEA R2, P0, R4, UR4, 0x2 ;  /* 0x0000000404027c11 */ /* 0x001fc8000f8010ff */
[----:B------:R-:W-:Y:S02]  /*0120*/  LEA.HI.X R3, R4, UR5, R3, 0x2, P0 ;  /* 0x0000000504037c11 */ /* 0x000fe400080f1403 */
[----:B------:R-:W-:-:S03]  /*0130*/  LEA R4, P0, R5, R2, 0x2 ;  /* 0x0000000205047211 */ /* 0x000fc600078010ff */
[----:B------:R-:W2:Y:S01]  /*0140*/  LDG.E R2, desc[UR6][R2.64] ;  /* 0x0000000602027981 */ /* 0x000ea2000c1e1900 */
[----:B------:R-:W-:-:S06]  /*0150*/  LEA.HI.X R5, R5, R3, RZ, 0x2, P0 ;  /* 0x0000000305057211 */ /* 0x000fcc00000f14ff */
[----:B------:R-:W2:Y:S02]  /*0160*/  LDG.E R5, desc[UR6][R4.64] ;  /* 0x0000000604057981 */ /* 0x000ea4000c1e1900 */
[----:B--2---:R-:W-:Y:S01]  /*0170*/  FADD R6, R2, R5 ;  /* 0x0000000502067221 */ /* 0x004fe20000000000 */
[----:B------:R-:W-:Y:S06]  /*0180*/  BRA `(.L_x_5) ;  /* 0x0000000000207947 */ /* 0x000fec0003800000 */
.L_x_4:
[----:B------:R-:W-:Y:S01]  /*0190*/  ISETP.GE.U32.AND P0, PT, R4, UR8, PT ;  /* 0x0000000804007c0c */ /* 0x000fe2000bf06070 */
[----:B------:R-:W-:-:S03]  /*01a0*/  IMAD.MOV.U32 R6, RZ, RZ, RZ ;  /* 0x000000ffff067224 */ /* 0x000fc600078e00ff */
[----:B------:R-:W-:-:S13]  /*01b0*/  ISETP.GE.U32.AND.EX P0, PT, R3, UR9, PT, P0 ;  /* 0x0000000903007c0c */ /* 0x000fda000bf06100 */
[----:B------:R-:W-:Y:S05]  /*01c0*/  @P0 BRA `(.L_x_5) ;  /* 0x0000000000100947 */ /* 0x000fea0003800000 */
[----:B------:R-:W0:Y:S02]  /*01d0*/  LDCU.64 UR4, c[0x0][0x380] ;  /* 0x00007000ff0477ac */ /* 0x000e240008000a00 */
[----:B0-----:R-:W-:-:S04]  /*01e0*/  LEA R2, P0, R4, UR4, 0x2 ;  /* 0x0000000404027c11 */ /* 0x001fc8000f8010ff */
[----:B------:R-:W-:-:S05]  /*01f0*/  LEA.HI.X R3, R4, UR5, R3, 0x2, P0 ;  /* 0x0000000504037c11 */ /* 0x000fca00080f1403 */
[----:B------:R0:W5:Y:S04]  /*0200*/  LDG.E R6, desc[UR6][R2.64] ;  /* 0x0000000602067981 */ /* 0x000168000c1e1900 */
.L_x_5:
[----:B------:R-:W-:Y:S05]  /*0210*/  BSYNC.RECONVERGENT B0 ;  /* 0x0000000000007941 */ /* 0x000fea0003800200 */
.L_x_3:
[----:B------:R-:W1:Y:S01]  /*0220*/  S2UR UR5, SR_CgaCtaId ;  /* 0x00000000000579c3 */ /* 0x000e620000008800 */
[----:B------:R-:W-:Y:S01]  /*0230*/  UMOV UR4, 0x400 ;  /* 0x0000040000047882 */ /* 0x000fe20000000000 */
[----:B------:R-:W-:Y:S02]  /*0240*/  ISETP.GE.U32.AND P1, PT, R0, 0x2, PT ;  /* 0x000000020000780c */ /* 0x000fe40003f26070 */
[----:B------:R-:W-:Y:S01]  /*0250*/  ISETP.NE.AND P0, PT, R7, RZ, PT ;  /* 0x000000ff0700720c */ /* 0x000fe20003f05270 */
[----:B-1----:R-:W-:-:S06]  /*0260*/  ULEA UR4, UR5, UR4, 0x18 ;  /* 0x0000000405047291 */ /* 0x002fcc000f8ec0ff */
[----:B0-----:R-:W-:-:S05]  /*0270*/  LEA R3, R7, UR4, 0x2 ;  /* 0x0000000407037c11 */ /* 0x001fca000f8e10ff */
[----:B-----5:R0:W-:Y:S01]  /*0280*/  STS [R3], R6 ;  /* 0x0000000603007388 */ /* 0x0201e20000000800 */
[----:B------:R-:W-:Y:S05]  /*0290*/  @!P1 BRA `(.L_x_6) ;  /* 0x00000000002c9947 */ /* 0x000fea0003800000 */
.L_x_7:
[----:B------:R-:W-:Y:S01]  /*02a0*/  BAR.SYNC.DEFER_BLOCKING 0x0 ;  /* 0x0000000000007b1d */ /* 0x000fe20000010000 */
[----:B0-----:R-:W-:-:S04]  /*02b0*/  SHF.R.U32.HI R6, RZ, 0x1, R0 ;  /* 0x00000001ff067819 */ /* 0x001fc80000011600 */
[----:B------:R-:W-:-:S13]  /*02c0*/  ISETP.GE.U32.AND P1, PT, R7, R6, PT ;  /* 0x000000060700720c */ /* 0x000fda0003f26070 */
[----:B------:R-:W-:Y:S01]  /*02d0*/  @!P1 IMAD R2, R6, 0x4, R3 ;  /* 0x0000000406029824 */ /* 0x000fe200078e0203 */
[----:B------:R-:W-:Y:S05]  /*02e0*/  @!P1 LDS R5, [R3] ;  /* 0x0000000003059984 */ /* 0x000fea0000000800 */
[----:B------:R-:W0:Y:S02]  /*02f0*/  @!P1 LDS R2, [R2] ;  /* 0x0000000002029984 */ /* 0x000e240000000800 */
[----:B0-----:R-:W-:-:S05]  /*0300*/  @!P1 FADD R4, R2, R5 ;  /* 0x0000000502049221 */ /* 0x001fca0000000000 */
[----:B------:R1:W-:Y:S01]  /*0310*/  @!P1 STS [R3], R4 ;  /* 0x0000000403009388 */ /* 0x0003e20000000800 */
[----:B------:R-:W-:Y:S01]  /*0320*/  ISETP.GT.U32.AND P1, PT, R0, 0x3, PT ;  /* 0x000000030000780c */ /* 0x000fe20003f24070 */
[----:B------:R-:W-:-:S12]  /*0330*/  IMAD.MOV.U32 R0, RZ, RZ, R6 ;  /* 0x000000ffff007224 */ /* 0x000fd800078e0006 */
[----:B-1----:R-:W-:Y:S05]  /*0340*/  @P1 BRA `(.L_x_7) ;  /* 0xfffffffc00d41947 */ /* 0x002fea000383ffff */
.L_x_6:
        /* <DEDUP_REMOVED lines=8> */
.L_x_8:
        /* <DEDUP_REMOVED lines=11> */
.L_x_21:


//--------------------- .text._Z55one_block_reduction_decreasing_stride_shared_mem_kernelPfS_ --------------------------
	.section	.text._Z55one_block_reduction_decreasing_stride_shared_mem_kernelPfS_,"ax",@progbits
	.align	128
        .global         _Z55one_block_reduction_decreasing_stride_shared_mem_kernelPfS_
        .type           _Z55one_block_reduction_decreasing_stride_shared_mem_kernelPfS_,@function
        .size           _Z55one_block_reduction_decreasing_stride_shared_mem_kernelPfS_,(.L_x_22 - _Z55one_block_reduction_decreasing_stride_shared_mem_kernelPfS_)
        .other          _Z55one_block_reduction_decreasing_stride_shared_mem_kernelPfS_,@"STO_CUDA_ENTRY STV_DEFAULT"
_Z55one_block_reduction_decreasing_stride_shared_mem_kernelPfS_:
.text._Z55one_block_reduction_decreasing_stride_shared_mem_kernelPfS_:
[----:B------:R-:W-:Y:S01]  /*0000*/  LDC R1, c[0x0][0x37c] ;  /* 0x0000df00ff017b82 */ /* 0x000fe20000000800 */
[----:B------:R-:W0:Y:S07]  /*0010*/  S2R R9, SR_TID.X ;  /* 0x0000000000097919 */ /* 0x000e2e0000002100 */
[----:B------:R-:W0:Y:S01]  /*0020*/  LDC.64 R2, c[0x0][0x380] ;  /* 0x0000e000ff027b82 */ /* 0x000e220000000a00 */
[----:B------:R-:W1:Y:S07]  /*0030*/  LDCU.64 UR6, c[0x0][0x358] ;  /* 0x00006b00ff0677ac */ /* 0x000e6e0008000a00 */
[----:B------:R-:W2:Y:S01]  /*0040*/  LDC R11, c[0x0][0x360] ;  /* 0x0000d800ff0b7b82 */ /* 0x000ea20000000800 */
[----:B0-----:R-:W-:-:S04]  /*0050*/  IMAD.WIDE.U32 R2, R9, 0x4, R2 ;  /* 0x0000000409027825 */ /* 0x001fc800078e0002 */
[C---:B--2---:R-:W-:Y:S02]  /*0060*/  IMAD.WIDE R4, R11.reuse, 0x4, R2 ;  /* 0x000000040b047825 */ /* 0x044fe400078e0202 */
[----:B-1----:R-:W2:Y:S04]  /*0070*/  LDG.E R2, desc[UR6][R2.64] ;  /* 0x0000000602027981 */ /* 0x002ea8000c1e1900 */
[----:B------:R-:W2:Y:S01]  /*0080*/  LDG.E R5, desc[UR6][R4.64] ;  /* 0x0000000604057981 */ /* 0x000ea2000c1e1900 */
[----:B------:R-:W0:Y:S01]  /*0090*/  S2UR UR5, SR_CgaCtaId ;  /* 0x00000000000579c3 */ /* 0x000e220000008800 */
[----:B------:R-:W-:Y:S01]  /*00a0*/  UMOV UR4, 0x400 ;  /* 0x0000040000047882 */ /* 0x000fe20000000000 */
[----:B------:R-:W-:Y:S02]  /*00b0*/  ISETP.GE.U32.AND P1, PT, R11, 0x2, PT ;  /* 0x000000020b00780c */ /* 0x000fe40003f26070 */
[----:B------:R-:W-:Y:S01]  /*00c0*/  ISETP.NE.AND P0, PT, R9, RZ, PT ;  /* 0x000000ff0900720c */ /* 0x000fe20003f05270 */
[----:B0-----:R-:W-:-:S06]  /*00d0*/  ULEA UR4, UR5, UR4, 0x18 ;  /* 0x0000000405047291 */ /* 0x001fcc000f8ec0ff */
[----:B------:R-:W-:Y:S01]  /*00e0*/  LEA R7, R9, UR4, 0x2 ;  /* 0x0000000409077c11 */ /* 0x000fe2000f8e10ff */
[----:B--2---:R-:W-:-:S05]  /*00f0*/  FADD R0, R2, R5 ;  /* 0x0000000502007221 */ /* 0x004fca0000000000 */
[----:B------:R0:W-:Y:S01]  /*0100*/  STS [R7], R0 ;  /* 0x0000000007007388 */ /* 0x0001e20000000800 */
[----:B------:R-:W-:Y:S05]  /*0110*/  @!P1 BRA `(.L_x_9) ;  /* 0x0000000000309947 */ /* 0x000fea0003800000 */
[----:B0-----:R-:W-:-:S07]  /*0120*/  IMAD.MOV.U32 R0, RZ, RZ, R11 ;  /* 0x000000ffff007224 */ /* 0x001fce00078e000b */
.L_x_10:
[----:B------:R-:W-:Y:S01]  /*0130*/  BAR.SYNC.DEFER_BLOCKING 0x0 ;  /* 0x0000000000007b1d */ /* 0x000fe20000010000 */
[----:B------:R-:W-:-:S04]  /*0140*/  SHF.R.U32.HI R6, RZ, 0x1, R0 ;  /* 0x00000001ff067819 */ /* 0x000fc80000011600 */
[----:B------:R-:W-:-:S13]  /*0150*/  ISETP.GE.U32.AND P1, PT, R9, R6, PT ;  /* 0x000000060900720c */ /* 0x000fda0003f26070 */
[----:B------:R-:W-:Y:S01]  /*0160*/  @!P1 LEA R2, R6, R7, 0x2 ;  /* 0x0000000706029211 */ /* 0x000fe200078e10ff */
[----:B------:R-:W-:Y:S05]  /*0170*/  @!P1 LDS R3, [R7] ;  /* 0x0000000007039984 */ /* 0x000fea0000000800 */
[----:B------:R-:W0:Y:S02]  /*0180*/  @!P1 LDS R2, [R2] ;  /* 0x0000000002029984 */ /* 0x000e240000000800 */
[----:B0-----:R-:W-:-:S05]  /*0190*/  @!P1 FADD R4, R2, R3 ;  /* 0x0000000302049221 */ /* 0x001fca0000000000 */
[----:B------:R1:W-:Y:S01]  /*01a0*/  @!P1 STS [R7], R4 ;  /* 0x0000000407009388 */ /* 0x0003e20000000800 */
[----:B------:R-:W-:Y:S01]  /*01b0*/  ISETP.GT.U32.AND P1, PT, R0, 0x3, PT ;  /* 0x000000030000780c */ /* 0x000fe20003f24070 */
[----:B------:R-:W-:-:S12]  /*01c0*/  IMAD.MOV.U32 R0, RZ, RZ, R6 ;  /* 0x000000ffff007224 */ /* 0x000fd800078e0006 */
[----:B-1----:R-:W-:Y:S05]  /*01d0*/  @P1 BRA `(.L_x_10) ;  /* 0xfffffffc00d41947 */ /* 0x002fea000383ffff */
.L_x_9:
[----:B------:R-:W-:Y:S05]  /*01e0*/  @P0 EXIT ;  /* 0x000000000000094d */ /* 0x000fea0003800000 */
[----:B------:R-:W1:Y:S01]  /*01f0*/  S2UR UR5, SR_CgaCtaId ;  /* 0x00000000000579c3 */ /* 0x000e620000008800 */
[----:B------:R-:W-:-:S07]  /*0200*/  UMOV UR4, 0x400 ;  /* 0x0000040000047882 */ /* 0x000fce0000000000 */
[----:B------:R-:W2:Y:S01]  /*0210*/  LDC.64 R2, c[0x0][0x388] ;  /* 0x0000e200ff027b82 */ /* 0x000ea20000000a00 */
[----:B-1----:R-:W-:-:S09]  /*0220*/  ULEA UR4, UR5, UR4, 0x18 ;  /* 0x0000000405047291 */ /* 0x002fd2000f8ec0ff */
[----:B------:R-:W2:Y:S04]  /*0230*/  LDS R5, [UR4] ;  /* 0x00000004ff057984 */ /* 0x000ea80008000800 */
[----:B--2---:R-:W-:Y:S01]  /*0240*/  STG.E desc[UR6][R2.64], R5 ;  /* 0x0000000502007986 */ /* 0x004fe2000c101906 */
[----:B------:R-:W-:Y:S05]  /*0250*/  EXIT ;  /* 0x000000000000794d */ /* 0x000fea0003800000 */
.L_x_11:
        /* <DEDUP_REMOVED lines=10> */
.L_x_22:


//--------------------- .text._Z44one_block_reduction_decreasing_stride_kernelPfS_ --------------------------
	.section	.text._Z44one_block_reduction_decreasing_stride_kernelPfS_,"ax",@progbits
	.align	128
        .global         _Z44one_block_reduction_decreasing_stride_kernelPfS_
        .type           _Z44one_block_reduction_decreasing_stride_kernelPfS_,@function
        .size           _Z44one_block_reduction_decreasing_stride_kernelPfS_,(.L_x_23 - _Z44one_block_reduction_decreasing_stride_kernelPfS_)
        .other          _Z44one_block_reduction_decreasing_stride_kernelPfS_,@"STO_CUDA_ENTRY STV_DEFAULT"
_Z44one_block_reduction_decreasing_stride_kernelPfS_:
.text._Z44one_block_reduction_decreasing_stride_kernelPfS_:
[----:B------:R-:W-:Y:S01]  /*0000*/  LDC R1, c[0x0][0x37c] ;  /* 0x0000df00ff017b82 */ /* 0x000fe20000000800 */
[----:B------:R-:W0:Y:S07]  /*0010*/  S2R R0, SR_TID.X ;  /* 0x0000000000007919 */ /* 0x000e2e0000002100 */
[----:B------:R-:W0:Y:S01]  /*0020*/  LDC.64 R2, c[0x0][0x380] ;  /* 0x0000e000ff027b82 */ /* 0x000e220000000a00 */
[----:B------:R-:W1:Y:S01]  /*0030*/  LDCU UR6, c[0x0][0x360] ;  /* 0x00006c00ff0677ac */ /* 0x000e620008000800 */
[----:B------:R-:W2:Y:S01]  /*0040*/  LDCU.64 UR4, c[0x0][0x358] ;  /* 0x00006b00ff0477ac */ /* 0x000ea20008000a00 */
[----:B-1----:R-:W-:Y:S01]  /*0050*/  MOV R7, UR6 ;  /* 0x0000000600077c02 */ /* 0x002fe20008000f00 */
[----:B0-2---:R-:W-:-:S07]  /*0060*/  IMAD.WIDE.U32 R2, R0, 0x4, R2 ;  /* 0x0000000400027825 */ /* 0x005fce00078e0002 */
.L_x_14:
[----:B------:R-:W-:Y:S01]  /*0070*/  ISETP.GE.U32.AND P0, PT, R0, R7, PT ;  /* 0x000000070000720c */ /* 0x000fe20003f06070 */
[----:B------:R-:W-:-:S12]  /*0080*/  BSSY.RECONVERGENT B0, `(.L_x_12) ;  /* 0x0000007000007945 */ /* 0x000fd80003800200 */
[----:B0-----:R-:W-:Y:S05]  /*0090*/  @P0 BRA `(.L_x_13) ;  /* 0x0000000000140947 */ /* 0x001fea0003800000 */
[----:B------:R-:W-:Y:S01]  /*00a0*/  IMAD.WIDE R4, R7, 0x4, R2 ;  /* 0x0000000407047825 */ /* 0x000fe200078e0202 */
[----:B------:R-:W2:Y:S05]  /*00b0*/  LDG.E R9, desc[UR4][R2.64] ;  /* 0x0000000402097981 */ /* 0x000eaa000c1e1900 */
[----:B------:R-:W2:Y:S02]  /*00c0*/  LDG.E R4, desc[UR4][R4.64] ;  /* 0x0000000404047981 */ /* 0x000ea4000c1e1900 */
[----:B--2---:R-:W-:-:S05]  /*00d0*/  FADD R9, R4, R9 ;  /* 0x0000000904097221 */ /* 0x004fca0000000000 */
[----:B------:R0:W-:Y:S02]  /*00e0*/  STG.E desc[UR4][R2.64], R9 ;  /* 0x0000000902007986 */ /* 0x0001e4000c101904 */
.L_x_13:
[----:B------:R-:W-:Y:S05]  /*00f0*/  BSYNC.RECONVERGENT B0 ;  /* 0x0000000000007941 */ /* 0x000fea0003800200 */
.L_x_12:
[----:B------:R-:W-:Y:S01]  /*0100*/  BAR.SYNC.DEFER_BLOCKING 0x0 ;  /* 0x0000000000007b1d */ /* 0x000fe20000010000 */
[----:B------:R-:W-:Y:S02]  /*0110*/  ISETP.GT.U32.AND P0, PT, R7, 0x1, PT ;  /* 0x000000010700780c */ /* 0x000fe40003f04070 */
[----:B------:R-:W-:-:S11]  /*0120*/  SHF.R.U32.HI R7, RZ, 0x1, R7 ;  /* 0x00000001ff077819 */ /* 0x000fd60000011607 */
[----:B------:R-:W-:Y:S05]  /*0130*/  @P0 BRA `(.L_x_14) ;  /* 0xfffffffc00cc0947 */ /* 0x000fea000383ffff */
[----:B------:R-:W-:-:S13]  /*0140*/  ISETP.NE.AND P0, PT, R0, RZ, PT ;  /* 0x000000ff0000720c */ /* 0x000fda0003f05270 */
[----:B------:R-:W-:Y:S05]  /*0150*/  @P0 EXIT ;  /* 0x000000000000094d */ /* 0x000fea0003800000 */
[----:B0-----:R-:W0:Y:S02]  /*0160*/  LDC.64 R2, c[0x0][0x380] ;  /* 0x0000e000ff027b82 */ /* 0x001e240000000a00 */
[----:B0-----:R-:W2:Y:S06]  /*0170*/  LDG.E R3, desc[UR4][R2.64] ;  /* 0x0000000402037981 */ /* 0x001eac000c1e1900 */
[----:B------:R-:W2:Y:S02]  /*0180*/  LDC.64 R4, c[0x0][0x388] ;  /* 0x0000e200ff047b82 */ /* 0x000ea40000000a00 */
[----:B--2---:R-:W-:Y:S01]  /*0190*/  STG.E desc[UR4][R4.64], R3 ;  /* 0x0000000304007986 */ /* 0x004fe2000c101904 */
[----:B------:R-:W-:Y:S05]  /*01a0*/  EXIT ;  /* 0x000000000000794d */ /* 0x000fea0003800000 */
.L_x_15:
        /* <DEDUP_REMOVED lines=13> */
.L_x_23:


//--------------------- .text._Z26one_block_reduction_kernelPfS_ --------------------------
	.section	.text._Z26one_block_reduction_kernelPfS_,"ax",@progbits
	.align	128
        .global         _Z26one_block_reduction_kernelPfS_
        .type           _Z26one_block_reduction_kernelPfS_,@function
        .size           _Z26one_block_reduction_kernelPfS_,(.L_x_24 - _Z26one_block_reduction_kernelPfS_)
        .other          _Z26one_block_reduction_kernelPfS_,@"STO_CUDA_ENTRY STV_DEFAULT"
_Z26one_block_reduction_kernelPfS_:
.text._Z26one_block_reduction_kernelPfS_:
[----:B------:R-:W-:Y:S01]  /*0000*/  LDC R1, c[0x0][0x37c] ;  /* 0x0000df00ff017b82 */ /* 0x000fe20000000800 */
[----:B------:R-:W0:Y:S07]  /*0010*/  S2R R11, SR_TID.X ;  /* 0x00000000000b7919 */ /* 0x000e2e0000002100 */
[----:B------:R-:W1:Y:S01]  /*0020*/  LDC.64 R2, c[0x0][0x380] ;  /* 0x0000e000ff027b82 */ /* 0x000e620000000a00 */
[----:B------:R-:W-:Y:S01]  /*0030*/  IMAD.MOV.U32 R7, RZ, RZ, 0x1 ;  /* 0x00000001ff077424 */ /* 0x000fe200078e00ff */
[----:B------:R-:W2:Y:S01]  /*0040*/  LDCU.64 UR4, c[0x0][0x358] ;  /* 0x00006b00ff0477ac */ /* 0x000ea20008000a00 */
[----:B------:R-:W3:Y:S01]  /*0050*/  LDCU UR6, c[0x0][0x360] ;  /* 0x00006c00ff0677ac */ /* 0x000ee20008000800 */
[----:B0-----:R-:W-:-:S04]  /*0060*/  IMAD.SHL.U32 R5, R11, 0x2, RZ ;  /* 0x000000020b057824 */ /* 0x001fc800078e00ff */
[----:B-123--:R-:W-:-:S07]  /*0070*/  IMAD.WIDE.U32 R2, R5, 0x4, R2 ;  /* 0x0000000405027825 */ /* 0x00efce00078e0002 */
.L_x_18:
[----:B------:R-:W-:Y:S01]  /*0080*/  IADD3 R0, PT, PT, R7, -0x1, RZ ;  /* 0xffffffff07007810 */ /* 0x000fe20007ffe0ff */
[----:B------:R-:W-:Y:S03]  /*0090*/  BSSY.RECONVERGENT B0, `(.L_x_16) ;  /* 0x0000008000007945 */ /* 0x000fe60003800200 */
[----:B------:R-:W-:-:S13]  /*00a0*/  LOP3.LUT P0, RZ, R0, R11, RZ, 0xc0, !PT ;  /* 0x0000000b00ff7212 */ /* 0x000fda000780c0ff */
[----:B0-----:R-:W-:Y:S05]  /*00b0*/  @P0 BRA `(.L_x_17) ;  /* 0x0000000000140947 */ /* 0x001fea0003800000 */
[----:B------:R-:W-:Y:S01]  /*00c0*/  IMAD.WIDE R4, R7, 0x4, R2 ;  /* 0x0000000407047825 */ /* 0x000fe200078e0202 */
[----:B------:R-:W2:Y:S05]  /*00d0*/  LDG.E R9, desc[UR4][R2.64] ;  /* 0x0000000402097981 */ /* 0x000eaa000c1e1900 */
[----:B------:R-:W2:Y:S02]  /*00e0*/  LDG.E R4, desc[UR4][R4.64] ;  /* 0x0000000404047981 */ /* 0x000ea4000c1e1900 */
[----:B--2---:R-:W-:-:S05]  /*00f0*/  FADD R9, R4, R9 ;  /* 0x0000000904097221 */ /* 0x004fca0000000000 */
[----:B------:R0:W-:Y:S02]  /*0100*/  STG.E desc[UR4][R2.64], R9 ;  /* 0x0000000902007986 */ /* 0x0001e4000c101904 */
.L_x_17:
[----:B------:R-:W-:Y:S05]  /*0110*/  BSYNC.RECONVERGENT B0 ;  /* 0x0000000000007941 */ /* 0x000fea0003800200 */
.L_x_16:
[----:B------:R-:W-:Y:S01]  /*0120*/  SHF.L.U32 R7, R7, 0x1, RZ ;  /* 0x0000000107077819 */ /* 0x000fe200000006ff */
[----:B------:R-:W-:Y:S03]  /*0130*/  BAR.SYNC.DEFER_BLOCKING 0x0 ;  /* 0x0000000000007b1d */ /* 0x000fe60000010000 */
[----:B------:R-:W-:-:S13]  /*0140*/  ISETP.GT.U32.AND P0, PT, R7, UR6, PT ;  /* 0x0000000607007c0c */ /* 0x000fda000bf04070 */
[----:B------:R-:W-:Y:S05]  /*0150*/  @!P0 BRA `(.L_x_18) ;  /* 0xfffffffc00c88947 */ /* 0x000fea000383ffff */
[----:B------:R-:W-:-:S13]  /*0160*/  ISETP.NE.AND P0, PT, R11, RZ, PT ;  /* 0x000000ff0b00720c */ /* 0x000fda0003f05270 */
[----:B------:R-:W-:Y:S05]  /*0170*/  @P0 EXIT ;  /* 0x000000000000094d */ /* 0x000fea0003800000 */
[----:B0-----:R-:W0:Y:S02]  /*0180*/  LDC.64 R2, c[0x0][0x380] ;  /* 0x0000e000ff027b82 */ /* 0x001e240000000a00 */
[----:B0-----:R-:W2:Y:S06]  /*0190*/  LDG.E R3, desc[UR4][R2.64] ;  /* 0x0000000402037981 */ /* 0x001eac000c1e1900 */
[----:B------:R-:W2:Y:S02]  /*01a0*/  LDC.64 R4, c[0x0][0x388] ;  /* 0x0000e200ff047b82 */ /* 0x000ea40000000a00 */
[----:B--2---:R-:W-:Y:S01]  /*01b0*/  STG.E desc[UR4][R4.64], R3 ;  /* 0x0000000304007986 */ /* 0x004fe2000c101904 */
[----:B------:R-:W-:Y:S05]  /*01c0*/  EXIT ;  /* 0x000000000000794d */ /* 0x000fea0003800000 */
.L_x_19:
        /* <DEDUP_REMOVED lines=11> */
.L_x_24:


//--------------------- .nv.shared._Z50multiple_blocks_reduction_thread_coarsening_kernelPfS_m --------------------------
	.section	.nv.shared._Z50multiple_blocks_reduction_thread_coarsening_kernelPfS_m,"aw",@nobits
	.sectionflags	@""
	.align	4
.nv.shared._Z50multiple_blocks_reduction_thread_coarsening_kernelPfS_m:
	.zero		5120


//--------------------- .nv.shared.reserved.0     --------------------------
	.section	.nv.shared.reserved.0,"aw",@nobits
	.weak		__nv_reservedSMEM_offset_0_alias
	.size		__nv_reservedSMEM_offset_0_alias, 0, 64
	.other		__nv_reservedSMEM_offset_0_alias,@"STO_CUDA_RESERVED_SHARED STV_DEFAULT"
__nv_reservedSMEM_offset_0_alias:
	.zero		0
	.zero		64


//--------------------- .nv.shared._Z32multiple_blocks_reduction_kernelPfS_m --------------------------
	.section	.nv.shared._Z32multiple_blocks_reduction_kernelPfS_m,"aw",@nobits
	.sectionflags	@""
	.align	4
.nv.shared._Z32multiple_blocks_reduction_kernelPfS_m:
	.zero		5120


//--------------------- .nv.shared._Z55one_block_reduction_decreasing_stride_shared_mem_kernelPfS_ --------------------------
	.section	.nv.shared._Z55one_block_reduction_decreasing_stride_shared_mem_kernelPfS_,"aw",@nobits
	.sectionflags	@""
	.align	4
.nv.shared._Z55one_block_reduction_decreasing_stride_shared_mem_kernelPfS_:
	.zero		5120


//--------------------- .nv.constant0._Z50multiple_blocks_reduction_thread_coarsening_kernelPfS_m --------------------------
	.section	.nv.constant0._Z50multiple_blocks_reduction_thread_coarsening_kernelPfS_m,"a",@progbits
	.sectionflags	@""
	.align	4
.nv.constant0._Z50multiple_blocks_reduction_thread_coarsening_kernelPfS_m:
	.zero		920


//--------------------- .nv.constant0._Z32multiple_blocks_reduction_kernelPfS_m --------------------------
	.section	.nv.constant0._Z32multiple_blocks_reduction_kernelPfS_m,"a",@progbits
	.sectionflags	@""
	.align	4
.nv.constant0._Z32multiple_blocks_reduction_kernelPfS_m:
	.zero		920


//--------------------- .nv.constant0._Z55one_block_reduction_decreasing_stride_shared_mem_kernelPfS_ --------------------------
	.section	.nv.constant0._Z55one_block_reduction_decreasing_stride_shared_mem_kernelPfS_,"a",@progbits
	.sectionflags	@""
	.align	4
.nv.constant0._Z55one_block_reduction_decreasing_stride_shared_mem_kernelPfS_:
	.zero		912


//--------------------- .nv.constant0._Z44one_block_reduction_decreasing_stride_kernelPfS_ --------------------------
	.section	.nv.constant0._Z44one_block_reduction_decreasing_stride_kernelPfS_,"a",@progbits
	.sectionflags	@""
	.align	4
.nv.constant0._Z44one_block_reduction_decreasing_stride_kernelPfS_:
	.zero		912


//--------------------- .nv.constant0._Z26one_block_reduction_kernelPfS_ --------------------------
	.section	.nv.constant0._Z26one_block_reduction_kernelPfS_,"a",@progbits
	.sectionflags	@""
	.align	4
.nv.constant0._Z26one_block_reduction_kernelPfS_:
	.zero		912


//--------------------- SYMBOLS --------------------------

	.type		.nv.reservedSmem.offset0,@object
	.size		.nv.reservedSmem.offset0,0x4
	.type		.nv.reservedSmem.cap,@object
	.size		.nv.reservedSmem.cap,0x4
